//
// Generated by NVIDIA NVVM Compiler
//
// Compiler Build ID: CL-36424714
// Cuda compilation tools, release 13.0, V13.0.88
// Based on NVVM 20.0.0
//

.version 9.0
.target sm_100
.address_size 64

	// .globl	_Z6NegatePa

.visible .entry _Z6NegatePa(
	.param .u64 .ptr .align 1 _Z6NegatePa_param_0
)
{
	.reg .b16 	%rs<3>;
	.reg .b32 	%r<5>;
	.reg .b64 	%rd<5>;

	ld.param.u64 	%rd1, [_Z6NegatePa_param_0];
	cvta.to.global.u64 	%rd2, %rd1;
	mov.u32 	%r1, %ntid.x;
	mov.u32 	%r2, %ctaid.x;
	mov.u32 	%r3, %tid.x;
	mad.lo.s32 	%r4, %r1, %r2, %r3;
	cvt.u64.u32 	%rd3, %r4;
	add.s64 	%rd4, %rd2, %rd3;
	ld.global.u8 	%rs1, [%rd4];
	neg.s16 	%rs2, %rs1;
	st.global.u8 	[%rd4], %rs2;
	ret;

}


// ===== COMPILED SASS (sm_100) =====

	.target	sm_100

	.elftype	@"ET_EXEC"


//--------------------- .note.nv.tkinfo           --------------------------
	.section	.note.nv.tkinfo,"",@"SHT_NOTE"
	.sectionflags	@"SHF_NOTE_NV_TKINFO"
	.tkinfo
        /*0018*/ 	.word	0x00000002
        /*0030*/ 	.string	""
        /*0030*/ 	.string	"ptxas"
        /*0030*/ 	.string	"Cuda compilation tools, release 13.0, V13.0.88"
        /*0030*/ 	.string	"Build cuda_13.0.r13.0/compiler.36424714_0"
        /*0030*/ 	.string	"-arch sm_100 -m 64 "



//--------------------- .note.nv.cuinfo           --------------------------
	.section	.note.nv.cuinfo,"",@"SHT_NOTE"
	.sectionflags	@"SHF_NOTE_NV_CUINFO"
        /*0018*/ 	.short	0x0002
        /*001a*/ 	.short	0x0064
        /*001c*/ 	.short	0x0082
	.zero		2


//--------------------- .nv.info                  --------------------------
	.section	.nv.info,"",@"SHT_CUDA_INFO"
	.align	4


	//----- nvinfo : EIATTR_REGCOUNT
	.align		4
        /*0000*/ 	.byte	0x04, 0x2f
        /*0002*/ 	.short	(.L_1 - .L_0)
	.align		4
.L_0:
        /*0004*/ 	.word	index@(_Z6NegatePa)
        /*0008*/ 	.word	0x00000008


	//----- nvinfo : EIATTR_FRAME_SIZE
	.align		4
.L_1:
        /*000c*/ 	.byte	0x04, 0x11
        /*000e*/ 	.short	(.L_3 - .L_2)
	.align		4
.L_2:
        /*0010*/ 	.word	index@(_Z6NegatePa)
        /*0014*/ 	.word	0x00000000


	//----- nvinfo : EIATTR_MIN_STACK_SIZE
	.align		4
.L_3:
        /*0018*/ 	.byte	0x04, 0x12
        /*001a*/ 	.short	(.L_5 - .L_4)
	.align		4
.L_4:
        /*001c*/ 	.word	index@(_Z6NegatePa)
        /*0020*/ 	.word	0x00000000
.L_5:


//--------------------- .nv.compat                --------------------------
	.section	.nv.compat,"",@"SHT_CUDA_COMPAT_INFO"
	.align	4
        /*0000*/ 	.byte	0x02, 0x09, 0x00, 0x00, 0x02, 0x02, 0x01, 0x00, 0x02, 0x05, 0x05, 0x00, 0x03, 0x07, 0x01, 0x01
        /*0010*/ 	.byte	0x02, 0x03, 0x00, 0x00, 0x02, 0x06, 0x01, 0x00, 0x04, 0x0b, 0x08, 0x00, 0x09, 0x00, 0x00, 0x00
        /*0020*/ 	.byte	0x00, 0x00, 0x00, 0x00


//--------------------- .nv.info._Z6NegatePa      --------------------------
	.section	.nv.info._Z6NegatePa,"",@"SHT_CUDA_INFO"
	.sectionflags	@""
	.align	4


	//----- nvinfo : EIATTR_CUDA_API_VERSION
	.align		4
        /*0000*/ 	.byte	0x04, 0x37
        /*0002*/ 	.short	(.L_7 - .L_6)
.L_6:
        /*0004*/ 	.word	0x00000082


	//----- nvinfo : EIATTR_KPARAM_INFO
	.align		4
.L_7:
        /*0008*/ 	.byte	0x04, 0x17
        /*000a*/ 	.short	(.L_9 - .L_8)
.L_8:
        /*000c*/ 	.word	0x00000000
        /*0010*/ 	.short	0x0000
        /*0012*/ 	.short	0x0000
        /*0014*/ 	.byte	0x00, 0xf5, 0x21, 0x00


	//----- nvinfo : EIATTR_SPARSE_MMA_MASK
	.align		4
.L_9:
        /*0018*/ 	.byte	0x03, 0x50
        /*001a*/ 	.short	0x0000


	//----- nvinfo : EIATTR_MAXREG_COUNT
	.align		4
        /*001c*/ 	.byte	0x03, 0x1b
        /*001e*/ 	.short	0x00ff


	//----- nvinfo : EIATTR_MERCURY_ISA_VERSION
	.align		4
        /*0020*/ 	.byte	0x03, 0x5f
        /*0022*/ 	.short	0x0101


	//----- nvinfo : EIATTR_VRC_CTA_INIT_COUNT
	.align		4
        /*0024*/ 	.byte	0x02, 0x4a
	.zero		1
	.zero		1


	//----- nvinfo : EIATTR_EXIT_INSTR_OFFSETS
	.align		4
        /*0028*/ 	.byte	0x04, 0x1c
        /*002a*/ 	.short	(.L_11 - .L_10)


	//   ....[0]....
.L_10:
        /*002c*/ 	.word	0x000000d0


	//----- nvinfo : EIATTR_CBANK_PARAM_SIZE
	.align		4
.L_11:
        /*0030*/ 	.byte	0x03, 0x19
        /*0032*/ 	.short	0x0008


	//----- nvinfo : EIATTR_PARAM_CBANK
	.align		4
        /*0034*/ 	.byte	0x04, 0x0a
        /*0036*/ 	.short	(.L_13 - .L_12)
	.align		4
.L_12:
        /*0038*/ 	.word	index@(.nv.constant0._Z6NegatePa)
        /*003c*/ 	.short	0x0380
        /*003e*/ 	.short	0x0008


	//----- nvinfo : EIATTR_SW_WAR
	.align		4
.L_13:
        /*0040*/ 	.byte	0x04, 0x36
        /*0042*/ 	.short	(.L_15 - .L_14)
.L_14:
        /*0044*/ 	.word	0x00000008
.L_15:


//--------------------- .nv.callgraph             --------------------------
	.section	.nv.callgraph,"",@"SHT_CUDA_CALLGRAPH"
	.align	4
	.sectionentsize	8
	.align		4
        /*0000*/ 	.word	0x00000000
	.align		4
        /*0004*/ 	.word	0xffffffff
	.align		4
        /*0008*/ 	.word	0x00000000
	.align		4
        /*000c*/ 	.word	0xfffffffe
	.align		4
        /*0010*/ 	.word	0x00000000
	.align		4
        /*0014*/ 	.word	0xfffffffd
	.align		4
        /*0018*/ 	.word	0x00000000
	.align		4
        /*001c*/ 	.word	0xfffffffc


//--------------------- .text._Z6NegatePa         --------------------------
	.section	.text._Z6NegatePa,"ax",@progbits
	.align	128
        .global         _Z6NegatePa
        .type           _Z6NegatePa,@function
        .size           _Z6NegatePa,(.L_x_1 - _Z6NegatePa)
        .other          _Z6NegatePa,@"STO_CUDA_ENTRY STV_DEFAULT"
_Z6NegatePa:
.text._Z6NegatePa:
[----:B------:R-:W-:Y:S01]  /*0000*/  LDC R1, c[0x0][0x37c] ;  /* 0x0000df00ff017b82 */ /* 0x000fe20000000800 */
[----:B------:R-:W0:Y:S01]  /*0010*/  S2R R2, SR_CTAID.X ;  /* 0x0000000000027919 */ /* 0x000e220000002500 */
[----:B------:R-:W0:Y:S01]  /*0020*/  LDCU UR6, c[0x0][0x360] ;  /* 0x00006c00ff0677ac */ /* 0x000e220008000800 */
[----:B------:R-:W0:Y:S01]  /*0030*/  S2R R3, SR_TID.X ;  /* 0x0000000000037919 */ /* 0x000e220000002100 */
[----:B------:R-:W1:Y:S01]  /*0040*/  LDCU.64 UR8, c[0x0][0x380] ;  /* 0x00007000ff0877ac */ /* 0x000e620008000a00 */
[----:B------:R-:W2:Y:S01]  /*0050*/  LDCU.64 UR4, c[0x0][0x358] ;  /* 0x00006b00ff0477ac */ /* 0x000ea20008000a00 */
[----:B0-----:R-:W-:-:S05]  /*0060*/  IMAD R2, R2, UR6, R3 ;  /* 0x0000000602027c24 */ /* 0x001fca000f8e0203 */
[----:B-1----:R-:W-:-:S05]  /*0070*/  IADD3 R2, P0, PT, R2, UR8, RZ ;  /* 0x0000000802027c10 */ /* 0x002fca000ff1e0ff */
[----:B------:R-:W-:-:S05]  /*0080*/  IMAD.X R3, RZ, RZ, UR9, P0 ;  /* 0x00000009ff037e24 */ /* 0x000fca00080e06ff */
[----:B--2---:R-:W2:Y:S02]  /*0090*/  LDG.E.U8 R0, desc[UR4][R2.64] ;  /* 0x0000000402007981 */ /* 0x004ea4000c1e1100 */
[----:B--2---:R-:W-:-:S04]  /*00a0*/  IADD3 R0, PT, PT, RZ, -R0, RZ ;  /* 0x80000000ff007210 */ /* 0x004fc80007ffe0ff */
[----:B------:R-:W-:-:S05]  /*00b0*/  PRMT R5, R0, 0x7710, RZ ;  /* 0x0000771000057816 */ /* 0x000fca00000000ff */
[----:B------:R-:W-:Y:S01]  /*00c0*/  STG.E.U8 desc[UR4][R2.64], R5 ;  /* 0x0000000502007986 */ /* 0x000fe2000c101104 */
[----:B------:R-:W-:Y:S05]  /*00d0*/  EXIT ;  /* 0x000000000000794d */ /* 0x000fea0003800000 */
.L_x_0:
[----:B------:R-:W-:-:S00]  /*00e0*/  BRA `(.L_x_0) ;  /* 0xfffffffc00fc7947 */ /* 0x000fc0000383ffff */
[----:B------:R-:W-:-:S00]  /*00f0*/  NOP ;  /* 0x0000000000007918 */ /* 0x000fc00000000000 */
        /* <DEDUP_REMOVED lines=8> */
.L_x_1:


//--------------------- .nv.shared.reserved.0     --------------------------
	.section	.nv.shared.reserved.0,"aw",@nobits
	.weak		__nv_reservedSMEM_offset_0_alias
	.size		__nv_reservedSMEM_offset_0_alias, 0, 64
	.other		__nv_reservedSMEM_offset_0_alias,@"STO_CUDA_RESERVED_SHARED STV_DEFAULT"
__nv_reservedSMEM_offset_0_alias:
	.zero		0
	.zero		64


//--------------------- .nv.constant0._Z6NegatePa --------------------------
	.section	.nv.constant0._Z6NegatePa,"a",@progbits
	.sectionflags	@""
	.align	4
.nv.constant0._Z6NegatePa:
	.zero		904


//--------------------- SYMBOLS --------------------------

	.type		.nv.reservedSmem.offset0,@object
	.size		.nv.reservedSmem.offset0,0x4
